//
// Generated by NVIDIA NVVM Compiler
//
// Compiler Build ID: CL-36424714
// Cuda compilation tools, release 13.0, V13.0.88
// Based on NVVM 20.0.0
//

.version 9.0
.target sm_100
.address_size 64

	// .globl	_Z9addKernelPiPKiS1_
.global .align 1 .b8 _ZN34_INTERNAL_b4de551d_4_k_cu_f853efa94cuda3std3__45__cpo5beginE[1];
.global .align 1 .b8 _ZN34_INTERNAL_b4de551d_4_k_cu_f853efa94cuda3std3__45__cpo3endE[1];
.global .align 1 .b8 _ZN34_INTERNAL_b4de551d_4_k_cu_f853efa94cuda3std3__45__cpo6cbeginE[1];
.global .align 1 .b8 _ZN34_INTERNAL_b4de551d_4_k_cu_f853efa94cuda3std3__45__cpo4cendE[1];
.global .align 1 .b8 _ZN34_INTERNAL_b4de551d_4_k_cu_f853efa94cuda3std3__45__cpo6rbeginE[1];
.global .align 1 .b8 _ZN34_INTERNAL_b4de551d_4_k_cu_f853efa94cuda3std3__45__cpo4rendE[1];
.global .align 1 .b8 _ZN34_INTERNAL_b4de551d_4_k_cu_f853efa94cuda3std3__45__cpo7crbeginE[1];
.global .align 1 .b8 _ZN34_INTERNAL_b4de551d_4_k_cu_f853efa94cuda3std3__45__cpo5crendE[1];
.global .align 1 .b8 _ZN34_INTERNAL_b4de551d_4_k_cu_f853efa94cuda3std3__436_GLOBAL__N__b4de551d_4_k_cu_f853efa96ignoreE[1];
.global .align 1 .b8 _ZN34_INTERNAL_b4de551d_4_k_cu_f853efa94cuda3std3__419piecewise_constructE[1];
.global .align 1 .b8 _ZN34_INTERNAL_b4de551d_4_k_cu_f853efa94cuda3std3__48in_placeE[1];
.global .align 1 .b8 _ZN34_INTERNAL_b4de551d_4_k_cu_f853efa94cuda3std3__420unreachable_sentinelE[1];
.global .align 1 .b8 _ZN34_INTERNAL_b4de551d_4_k_cu_f853efa94cuda3std3__47nulloptE[1];
.global .align 1 .b8 _ZN34_INTERNAL_b4de551d_4_k_cu_f853efa94cuda3std3__48unexpectE[1];
.global .align 1 .b8 _ZN34_INTERNAL_b4de551d_4_k_cu_f853efa94cuda3std6ranges3__45__cpo4swapE[1];
.global .align 1 .b8 _ZN34_INTERNAL_b4de551d_4_k_cu_f853efa94cuda3std6ranges3__45__cpo9iter_moveE[1];
.global .align 1 .b8 _ZN34_INTERNAL_b4de551d_4_k_cu_f853efa94cuda3std6ranges3__45__cpo5beginE[1];
.global .align 1 .b8 _ZN34_INTERNAL_b4de551d_4_k_cu_f853efa94cuda3std6ranges3__45__cpo3endE[1];
.global .align 1 .b8 _ZN34_INTERNAL_b4de551d_4_k_cu_f853efa94cuda3std6ranges3__45__cpo6cbeginE[1];
.global .align 1 .b8 _ZN34_INTERNAL_b4de551d_4_k_cu_f853efa94cuda3std6ranges3__45__cpo4cendE[1];
.global .align 1 .b8 _ZN34_INTERNAL_b4de551d_4_k_cu_f853efa94cuda3std6ranges3__45__cpo7advanceE[1];
.global .align 1 .b8 _ZN34_INTERNAL_b4de551d_4_k_cu_f853efa94cuda3std6ranges3__45__cpo9iter_swapE[1];
.global .align 1 .b8 _ZN34_INTERNAL_b4de551d_4_k_cu_f853efa94cuda3std6ranges3__45__cpo4nextE[1];
.global .align 1 .b8 _ZN34_INTERNAL_b4de551d_4_k_cu_f853efa94cuda3std6ranges3__45__cpo4prevE[1];
.global .align 1 .b8 _ZN34_INTERNAL_b4de551d_4_k_cu_f853efa94cuda3std6ranges3__45__cpo4dataE[1];
.global .align 1 .b8 _ZN34_INTERNAL_b4de551d_4_k_cu_f853efa94cuda3std6ranges3__45__cpo5cdataE[1];
.global .align 1 .b8 _ZN34_INTERNAL_b4de551d_4_k_cu_f853efa94cuda3std6ranges3__45__cpo4sizeE[1];
.global .align 1 .b8 _ZN34_INTERNAL_b4de551d_4_k_cu_f853efa94cuda3std6ranges3__45__cpo5ssizeE[1];
.global .align 1 .b8 _ZN34_INTERNAL_b4de551d_4_k_cu_f853efa94cuda3std6ranges3__45__cpo8distanceE[1];
.global .align 1 .b8 _ZN34_INTERNAL_b4de551d_4_k_cu_f853efa96thrust24THRUST_300001_SM_1000_NS8cuda_cub3parE[1];
.global .align 1 .b8 _ZN34_INTERNAL_b4de551d_4_k_cu_f853efa96thrust24THRUST_300001_SM_1000_NS8cuda_cub10par_nosyncE[1];
.global .align 1 .b8 _ZN34_INTERNAL_b4de551d_4_k_cu_f853efa96thrust24THRUST_300001_SM_1000_NS6system6detail10sequential3seqE[1];
.global .align 1 .b8 _ZN34_INTERNAL_b4de551d_4_k_cu_f853efa96thrust24THRUST_300001_SM_1000_NS12placeholders2_1E[1];
.global .align 1 .b8 _ZN34_INTERNAL_b4de551d_4_k_cu_f853efa96thrust24THRUST_300001_SM_1000_NS12placeholders2_2E[1];
.global .align 1 .b8 _ZN34_INTERNAL_b4de551d_4_k_cu_f853efa96thrust24THRUST_300001_SM_1000_NS12placeholders2_3E[1];
.global .align 1 .b8 _ZN34_INTERNAL_b4de551d_4_k_cu_f853efa96thrust24THRUST_300001_SM_1000_NS12placeholders2_4E[1];
.global .align 1 .b8 _ZN34_INTERNAL_b4de551d_4_k_cu_f853efa96thrust24THRUST_300001_SM_1000_NS12placeholders2_5E[1];
.global .align 1 .b8 _ZN34_INTERNAL_b4de551d_4_k_cu_f853efa96thrust24THRUST_300001_SM_1000_NS12placeholders2_6E[1];
.global .align 1 .b8 _ZN34_INTERNAL_b4de551d_4_k_cu_f853efa96thrust24THRUST_300001_SM_1000_NS12placeholders2_7E[1];
.global .align 1 .b8 _ZN34_INTERNAL_b4de551d_4_k_cu_f853efa96thrust24THRUST_300001_SM_1000_NS12placeholders2_8E[1];
.global .align 1 .b8 _ZN34_INTERNAL_b4de551d_4_k_cu_f853efa96thrust24THRUST_300001_SM_1000_NS12placeholders2_9E[1];
.global .align 1 .b8 _ZN34_INTERNAL_b4de551d_4_k_cu_f853efa96thrust24THRUST_300001_SM_1000_NS12placeholders3_10E[1];
.global .align 1 .b8 _ZN34_INTERNAL_b4de551d_4_k_cu_f853efa96thrust24THRUST_300001_SM_1000_NS3seqE[1];

.visible .entry _Z9addKernelPiPKiS1_(
	.param .u64 .ptr .align 1 _Z9addKernelPiPKiS1__param_0,
	.param .u64 .ptr .align 1 _Z9addKernelPiPKiS1__param_1,
	.param .u64 .ptr .align 1 _Z9addKernelPiPKiS1__param_2
)
{


	ret;

}
	// .globl	_ZN3cub18CUB_300001_SM_10006detail11EmptyKernelIvEEvv
.visible .entry _ZN3cub18CUB_300001_SM_10006detail11EmptyKernelIvEEvv()
{


	ret;

}


// ===== COMPILED SASS (sm_100) =====

	.target	sm_100

	.elftype	@"ET_EXEC"


//--------------------- .note.nv.tkinfo           --------------------------
	.section	.note.nv.tkinfo,"",@"SHT_NOTE"
	.sectionflags	@"SHF_NOTE_NV_TKINFO"
	.tkinfo
        /*0018*/ 	.word	0x00000002
        /*0030*/ 	.string	""
        /*0030*/ 	.string	"ptxas"
        /*0030*/ 	.string	"Cuda compilation tools, release 13.0, V13.0.88"
        /*0030*/ 	.string	"Build cuda_13.0.r13.0/compiler.36424714_0"
        /*0030*/ 	.string	"-arch sm_100 -m 64 "



//--------------------- .note.nv.cuinfo           --------------------------
	.section	.note.nv.cuinfo,"",@"SHT_NOTE"
	.sectionflags	@"SHF_NOTE_NV_CUINFO"
        /*0018*/ 	.short	0x0002
        /*001a*/ 	.short	0x0064
        /*001c*/ 	.short	0x0082
	.zero		2


//--------------------- .nv.info                  --------------------------
	.section	.nv.info,"",@"SHT_CUDA_INFO"
	.align	4


	//----- nvinfo : EIATTR_REGCOUNT
	.align		4
        /*0000*/ 	.byte	0x04, 0x2f
        /*0002*/ 	.short	(.L_44 - .L_43)
	.align		4
.L_43:
        /*0004*/ 	.word	index@(_Z9addKernelPiPKiS1_)
        /*0008*/ 	.word	0x00000004


	//----- nvinfo : EIATTR_FRAME_SIZE
	.align		4
.L_44:
        /*000c*/ 	.byte	0x04, 0x11
        /*000e*/ 	.short	(.L_46 - .L_45)
	.align		4
.L_45:
        /*0010*/ 	.word	index@(_Z9addKernelPiPKiS1_)
        /*0014*/ 	.word	0x00000000


	//----- nvinfo : EIATTR_REGCOUNT
	.align		4
.L_46:
        /*0018*/ 	.byte	0x04, 0x2f
        /*001a*/ 	.short	(.L_48 - .L_47)
	.align		4
.L_47:
        /*001c*/ 	.word	index@(_ZN3cub18CUB_300001_SM_10006detail11EmptyKernelIvEEvv)
        /*0020*/ 	.word	0x00000004


	//----- nvinfo : EIATTR_FRAME_SIZE
	.align		4
.L_48:
        /*0024*/ 	.byte	0x04, 0x11
        /*0026*/ 	.short	(.L_50 - .L_49)
	.align		4
.L_49:
        /*0028*/ 	.word	index@(_ZN3cub18CUB_300001_SM_10006detail11EmptyKernelIvEEvv)
        /*002c*/ 	.word	0x00000000


	//----- nvinfo : EIATTR_MIN_STACK_SIZE
	.align		4
.L_50:
        /*0030*/ 	.byte	0x04, 0x12
        /*0032*/ 	.short	(.L_52 - .L_51)
	.align		4
.L_51:
        /*0034*/ 	.word	index@(_ZN3cub18CUB_300001_SM_10006detail11EmptyKernelIvEEvv)
        /*0038*/ 	.word	0x00000000


	//----- nvinfo : EIATTR_MIN_STACK_SIZE
	.align		4
.L_52:
        /*003c*/ 	.byte	0x04, 0x12
        /*003e*/ 	.short	(.L_54 - .L_53)
	.align		4
.L_53:
        /*0040*/ 	.word	index@(_Z9addKernelPiPKiS1_)
        /*0044*/ 	.word	0x00000000
.L_54:


//--------------------- .nv.compat                --------------------------
	.section	.nv.compat,"",@"SHT_CUDA_COMPAT_INFO"
	.align	4
        /*0000*/ 	.byte	0x02, 0x09, 0x00, 0x00, 0x02, 0x02, 0x01, 0x00, 0x02, 0x05, 0x05, 0x00, 0x03, 0x07, 0x01, 0x01
        /*0010*/ 	.byte	0x02, 0x03, 0x00, 0x00, 0x02, 0x06, 0x01, 0x00, 0x04, 0x0b, 0x08, 0x00, 0x09, 0x00, 0x00, 0x00
        /*0020*/ 	.byte	0x00, 0x00, 0x00, 0x00


//--------------------- .nv.info._ZN3cub18CUB_300001_SM_10006detail11EmptyKernelIvEEvv --------------------------
	.section	.nv.info._ZN3cub18CUB_300001_SM_10006detail11EmptyKernelIvEEvv,"",@"SHT_CUDA_INFO"
	.sectionflags	@""
	.align	4


	//----- nvinfo : EIATTR_CUDA_API_VERSION
	.align		4
        /*0000*/ 	.byte	0x04, 0x37
        /*0002*/ 	.short	(.L_56 - .L_55)
.L_55:
        /*0004*/ 	.word	0x00000082


	//----- nvinfo : EIATTR_SPARSE_MMA_MASK
	.align		4
.L_56:
        /*0008*/ 	.byte	0x03, 0x50
        /*000a*/ 	.short	0x0000


	//----- nvinfo : EIATTR_MAXREG_COUNT
	.align		4
        /*000c*/ 	.byte	0x03, 0x1b
        /*000e*/ 	.short	0x00ff


	//----- nvinfo : EIATTR_MERCURY_ISA_VERSION
	.align		4
        /*0010*/ 	.byte	0x03, 0x5f
        /*0012*/ 	.short	0x0101


	//----- nvinfo : EIATTR_VRC_CTA_INIT_COUNT
	.align		4
        /*0014*/ 	.byte	0x02, 0x4a
	.zero		1
	.zero		1


	//----- nvinfo : EIATTR_EXIT_INSTR_OFFSETS
	.align		4
        /*0018*/ 	.byte	0x04, 0x1c
        /*001a*/ 	.short	(.L_58 - .L_57)


	//   ....[0]....
.L_57:
        /*001c*/ 	.word	0x00000010


	//----- nvinfo : EIATTR_SW_WAR
	.align		4
.L_58:
        /*0020*/ 	.byte	0x04, 0x36
        /*0022*/ 	.short	(.L_60 - .L_59)
.L_59:
        /*0024*/ 	.word	0x00000008
.L_60:


//--------------------- .nv.info._Z9addKernelPiPKiS1_ --------------------------
	.section	.nv.info._Z9addKernelPiPKiS1_,"",@"SHT_CUDA_INFO"
	.sectionflags	@""
	.align	4


	//----- nvinfo : EIATTR_CUDA_API_VERSION
	.align		4
        /*0000*/ 	.byte	0x04, 0x37
        /*0002*/ 	.short	(.L_62 - .L_61)
.L_61:
        /*0004*/ 	.word	0x00000082


	//----- nvinfo : EIATTR_KPARAM_INFO
	.align		4
.L_62:
        /*0008*/ 	.byte	0x04, 0x17
        /*000a*/ 	.short	(.L_64 - .L_63)
.L_63:
        /*000c*/ 	.word	0x00000000
        /*0010*/ 	.short	0x0002
        /*0012*/ 	.short	0x0010
        /*0014*/ 	.byte	0x00, 0xf5, 0x21, 0x00


	//----- nvinfo : EIATTR_KPARAM_INFO
	.align		4
.L_64:
        /*0018*/ 	.byte	0x04, 0x17
        /*001a*/ 	.short	(.L_66 - .L_65)
.L_65:
        /*001c*/ 	.word	0x00000000
        /*0020*/ 	.short	0x0001
        /*0022*/ 	.short	0x0008
        /*0024*/ 	.byte	0x00, 0xf5, 0x21, 0x00


	//----- nvinfo : EIATTR_KPARAM_INFO
	.align		4
.L_66:
        /*0028*/ 	.byte	0x04, 0x17
        /*002a*/ 	.short	(.L_68 - .L_67)
.L_67:
        /*002c*/ 	.word	0x00000000
        /*0030*/ 	.short	0x0000
        /*0032*/ 	.short	0x0000
        /*0034*/ 	.byte	0x00, 0xf5, 0x21, 0x00


	//----- nvinfo : EIATTR_SPARSE_MMA_MASK
	.align		4
.L_68:
        /*0038*/ 	.byte	0x03, 0x50
        /*003a*/ 	.short	0x0000


	//----- nvinfo : EIATTR_MAXREG_COUNT
	.align		4
        /*003c*/ 	.byte	0x03, 0x1b
        /*003e*/ 	.short	0x00ff


	//----- nvinfo : EIATTR_MERCURY_ISA_VERSION
	.align		4
        /*0040*/ 	.byte	0x03, 0x5f
        /*0042*/ 	.short	0x0101


	//----- nvinfo : EIATTR_VRC_CTA_INIT_COUNT
	.align		4
        /*0044*/ 	.byte	0x02, 0x4a
	.zero		1
	.zero		1


	//----- nvinfo : EIATTR_EXIT_INSTR_OFFSETS
	.align		4
        /*0048*/ 	.byte	0x04, 0x1c
        /*004a*/ 	.short	(.L_70 - .L_69)


	//   ....[0]....
.L_69:
        /*004c*/ 	.word	0x00000010


	//----- nvinfo : EIATTR_CBANK_PARAM_SIZE
	.align		4
.L_70:
        /*0050*/ 	.byte	0x03, 0x19
        /*0052*/ 	.short	0x0018


	//----- nvinfo : EIATTR_PARAM_CBANK
	.align		4
        /*0054*/ 	.byte	0x04, 0x0a
        /*0056*/ 	.short	(.L_72 - .L_71)
	.align		4
.L_71:
        /*0058*/ 	.word	index@(.nv.constant0._Z9addKernelPiPKiS1_)
        /*005c*/ 	.short	0x0380
        /*005e*/ 	.short	0x0018


	//----- nvinfo : EIATTR_SW_WAR
	.align		4
.L_72:
        /*0060*/ 	.byte	0x04, 0x36
        /*0062*/ 	.short	(.L_74 - .L_73)
.L_73:
        /*0064*/ 	.word	0x00000008
.L_74:


//--------------------- .nv.callgraph             --------------------------
	.section	.nv.callgraph,"",@"SHT_CUDA_CALLGRAPH"
	.align	4
	.sectionentsize	8
	.align		4
        /*0000*/ 	.word	0x00000000
	.align		4
        /*0004*/ 	.word	0xffffffff
	.align		4
        /*0008*/ 	.word	0x00000000
	.align		4
        /*000c*/ 	.word	0xfffffffe
	.align		4
        /*0010*/ 	.word	0x00000000
	.align		4
        /*0014*/ 	.word	0xfffffffd
	.align		4
        /*0018*/ 	.word	0x00000000
	.align		4
        /*001c*/ 	.word	0xfffffffc


//--------------------- .nv.constant4             --------------------------
	.section	.nv.constant4,"a",@progbits
	.align	8
	.align		8
.nv.constant4:
        /*0000*/ 	.dword	_ZN34_INTERNAL_b4de551d_4_k_cu_f853efa94cuda3std3__45__cpo5beginE
	.align		8
        /*0008*/ 	.dword	_ZN34_INTERNAL_b4de551d_4_k_cu_f853efa94cuda3std3__45__cpo3endE
	.align		8
        /*0010*/ 	.dword	_ZN34_INTERNAL_b4de551d_4_k_cu_f853efa94cuda3std3__45__cpo6cbeginE
	.align		8
        /*0018*/ 	.dword	_ZN34_INTERNAL_b4de551d_4_k_cu_f853efa94cuda3std3__45__cpo4cendE
	.align		8
        /*0020*/ 	.dword	_ZN34_INTERNAL_b4de551d_4_k_cu_f853efa94cuda3std3__45__cpo6rbeginE
	.align		8
        /*0028*/ 	.dword	_ZN34_INTERNAL_b4de551d_4_k_cu_f853efa94cuda3std3__45__cpo4rendE
	.align		8
        /*0030*/ 	.dword	_ZN34_INTERNAL_b4de551d_4_k_cu_f853efa94cuda3std3__45__cpo7crbeginE
	.align		8
        /*0038*/ 	.dword	_ZN34_INTERNAL_b4de551d_4_k_cu_f853efa94cuda3std3__45__cpo5crendE
	.align		8
        /*0040*/ 	.dword	_ZN34_INTERNAL_b4de551d_4_k_cu_f853efa94cuda3std3__436_GLOBAL__N__b4de551d_4_k_cu_f853efa96ignoreE
	.align		8
        /*0048*/ 	.dword	_ZN34_INTERNAL_b4de551d_4_k_cu_f853efa94cuda3std3__419piecewise_constructE
	.align		8
        /*0050*/ 	.dword	_ZN34_INTERNAL_b4de551d_4_k_cu_f853efa94cuda3std3__48in_placeE
	.align		8
        /*0058*/ 	.dword	_ZN34_INTERNAL_b4de551d_4_k_cu_f853efa94cuda3std3__420unreachable_sentinelE
	.align		8
        /*0060*/ 	.dword	_ZN34_INTERNAL_b4de551d_4_k_cu_f853efa94cuda3std3__47nulloptE
	.align		8
        /*0068*/ 	.dword	_ZN34_INTERNAL_b4de551d_4_k_cu_f853efa94cuda3std3__48unexpectE
	.align		8
        /*0070*/ 	.dword	_ZN34_INTERNAL_b4de551d_4_k_cu_f853efa94cuda3std6ranges3__45__cpo4swapE
	.align		8
        /*0078*/ 	.dword	_ZN34_INTERNAL_b4de551d_4_k_cu_f853efa94cuda3std6ranges3__45__cpo9iter_moveE
	.align		8
        /*0080*/ 	.dword	_ZN34_INTERNAL_b4de551d_4_k_cu_f853efa94cuda3std6ranges3__45__cpo5beginE
	.align		8
        /*0088*/ 	.dword	_ZN34_INTERNAL_b4de551d_4_k_cu_f853efa94cuda3std6ranges3__45__cpo3endE
	.align		8
        /*0090*/ 	.dword	_ZN34_INTERNAL_b4de551d_4_k_cu_f853efa94cuda3std6ranges3__45__cpo6cbeginE
	.align		8
        /*0098*/ 	.dword	_ZN34_INTERNAL_b4de551d_4_k_cu_f853efa94cuda3std6ranges3__45__cpo4cendE
	.align		8
        /*00a0*/ 	.dword	_ZN34_INTERNAL_b4de551d_4_k_cu_f853efa94cuda3std6ranges3__45__cpo7advanceE
	.align		8
        /*00a8*/ 	.dword	_ZN34_INTERNAL_b4de551d_4_k_cu_f853efa94cuda3std6ranges3__45__cpo9iter_swapE
	.align		8
        /*00b0*/ 	.dword	_ZN34_INTERNAL_b4de551d_4_k_cu_f853efa94cuda3std6ranges3__45__cpo4nextE
	.align		8
        /*00b8*/ 	.dword	_ZN34_INTERNAL_b4de551d_4_k_cu_f853efa94cuda3std6ranges3__45__cpo4prevE
	.align		8
        /*00c0*/ 	.dword	_ZN34_INTERNAL_b4de551d_4_k_cu_f853efa94cuda3std6ranges3__45__cpo4dataE
	.align		8
        /*00c8*/ 	.dword	_ZN34_INTERNAL_b4de551d_4_k_cu_f853efa94cuda3std6ranges3__45__cpo5cdataE
	.align		8
        /*00d0*/ 	.dword	_ZN34_INTERNAL_b4de551d_4_k_cu_f853efa94cuda3std6ranges3__45__cpo4sizeE
	.align		8
        /*00d8*/ 	.dword	_ZN34_INTERNAL_b4de551d_4_k_cu_f853efa94cuda3std6ranges3__45__cpo5ssizeE
	.align		8
        /*00e0*/ 	.dword	_ZN34_INTERNAL_b4de551d_4_k_cu_f853efa94cuda3std6ranges3__45__cpo8distanceE
	.align		8
        /*00e8*/ 	.dword	_ZN34_INTERNAL_b4de551d_4_k_cu_f853efa96thrust24THRUST_300001_SM_1000_NS8cuda_cub3parE
	.align		8
        /*00f0*/ 	.dword	_ZN34_INTERNAL_b4de551d_4_k_cu_f853efa96thrust24THRUST_300001_SM_1000_NS8cuda_cub10par_nosyncE
	.align		8
        /*00f8*/ 	.dword	_ZN34_INTERNAL_b4de551d_4_k_cu_f853efa96thrust24THRUST_300001_SM_1000_NS6system6detail10sequential3seqE
	.align		8
        /*0100*/ 	.dword	_ZN34_INTERNAL_b4de551d_4_k_cu_f853efa96thrust24THRUST_300001_SM_1000_NS12placeholders2_1E
	.align		8
        /*0108*/ 	.dword	_ZN34_INTERNAL_b4de551d_4_k_cu_f853efa96thrust24THRUST_300001_SM_1000_NS12placeholders2_2E
	.align		8
        /*0110*/ 	.dword	_ZN34_INTERNAL_b4de551d_4_k_cu_f853efa96thrust24THRUST_300001_SM_1000_NS12placeholders2_3E
	.align		8
        /*0118*/ 	.dword	_ZN34_INTERNAL_b4de551d_4_k_cu_f853efa96thrust24THRUST_300001_SM_1000_NS12placeholders2_4E
	.align		8
        /*0120*/ 	.dword	_ZN34_INTERNAL_b4de551d_4_k_cu_f853efa96thrust24THRUST_300001_SM_1000_NS12placeholders2_5E
	.align		8
        /*0128*/ 	.dword	_ZN34_INTERNAL_b4de551d_4_k_cu_f853efa96thrust24THRUST_300001_SM_1000_NS12placeholders2_6E
	.align		8
        /*0130*/ 	.dword	_ZN34_INTERNAL_b4de551d_4_k_cu_f853efa96thrust24THRUST_300001_SM_1000_NS12placeholders2_7E
	.align		8
        /*0138*/ 	.dword	_ZN34_INTERNAL_b4de551d_4_k_cu_f853efa96thrust24THRUST_300001_SM_1000_NS12placeholders2_8E
	.align		8
        /*0140*/ 	.dword	_ZN34_INTERNAL_b4de551d_4_k_cu_f853efa96thrust24THRUST_300001_SM_1000_NS12placeholders2_9E
	.align		8
        /*0148*/ 	.dword	_ZN34_INTERNAL_b4de551d_4_k_cu_f853efa96thrust24THRUST_300001_SM_1000_NS12placeholders3_10E
	.align		8
        /*0150*/ 	.dword	_ZN34_INTERNAL_b4de551d_4_k_cu_f853efa96thrust24THRUST_300001_SM_1000_NS3seqE


//--------------------- .text._ZN3cub18CUB_300001_SM_10006detail11EmptyKernelIvEEvv --------------------------
	.section	.text._ZN3cub18CUB_300001_SM_10006detail11EmptyKernelIvEEvv,"ax",@progbits
	.align	128
        .global         _ZN3cub18CUB_300001_SM_10006detail11EmptyKernelIvEEvv
        .type           _ZN3cub18CUB_300001_SM_10006detail11EmptyKernelIvEEvv,@function
        .size           _ZN3cub18CUB_300001_SM_10006detail11EmptyKernelIvEEvv,(.L_x_2 - _ZN3cub18CUB_300001_SM_10006detail11EmptyKernelIvEEvv)
        .other          _ZN3cub18CUB_300001_SM_10006detail11EmptyKernelIvEEvv,@"STO_CUDA_ENTRY STV_DEFAULT"
_ZN3cub18CUB_300001_SM_10006detail11EmptyKernelIvEEvv:
.text._ZN3cub18CUB_300001_SM_10006detail11EmptyKernelIvEEvv:
[----:B------:R-:W-:Y:S01]  /*0000*/  LDC R1, c[0x0][0x37c] ;  /* 0x0000df00ff017b82 */ /* 0x000fe20000000800 */
[----:B------:R-:W-:Y:S05]  /*0010*/  EXIT ;  /* 0x000000000000794d */ /* 0x000fea0003800000 */
.L_x_0:
[----:B------:R-:W-:-:S00]  /*0020*/  BRA `(.L_x_0) ;  /* 0xfffffffc00fc7947 */ /* 0x000fc0000383ffff */
[----:B------:R-:W-:-:S00]  /*0030*/  NOP ;  /* 0x0000000000007918 */ /* 0x000fc00000000000 */
        /* <DEDUP_REMOVED lines=12> */
.L_x_2:


//--------------------- .text._Z9addKernelPiPKiS1_ --------------------------
	.section	.text._Z9addKernelPiPKiS1_,"ax",@progbits
	.align	128
        .global         _Z9addKernelPiPKiS1_
        .type           _Z9addKernelPiPKiS1_,@function
        .size           _Z9addKernelPiPKiS1_,(.L_x_3 - _Z9addKernelPiPKiS1_)
        .other          _Z9addKernelPiPKiS1_,@"STO_CUDA_ENTRY STV_DEFAULT"
_Z9addKernelPiPKiS1_:
.text._Z9addKernelPiPKiS1_:
[----:B------:R-:W-:Y:S01]  /*0000*/  LDC R1, c[0x0][0x37c] ;  /* 0x0000df00ff017b82 */ /* 0x000fe20000000800 */
[----:B------:R-:W-:Y:S05]  /*0010*/  EXIT ;  /* 0x000000000000794d */ /* 0x000fea0003800000 */
.L_x_1:
        /* <DEDUP_REMOVED lines=14> */
.L_x_3:


//--------------------- .nv.shared.reserved.0     --------------------------
	.section	.nv.shared.reserved.0,"aw",@nobits
	.weak		__nv_reservedSMEM_offset_0_alias
	.size		__nv_reservedSMEM_offset_0_alias, 0, 64
	.other		__nv_reservedSMEM_offset_0_alias,@"STO_CUDA_RESERVED_SHARED STV_DEFAULT"
__nv_reservedSMEM_offset_0_alias:
	.zero		0
	.zero		64


//--------------------- .nv.global                --------------------------
	.section	.nv.global,"aw",@nobits
.nv.global:
	.type		_ZN34_INTERNAL_b4de551d_4_k_cu_f853efa96thrust24THRUST_300001_SM_1000_NS3seqE,@object
	.size		_ZN34_INTERNAL_b4de551d_4_k_cu_f853efa96thrust24THRUST_300001_SM_1000_NS3seqE,(_ZN34_INTERNAL_b4de551d_4_k_cu_f853efa94cuda3std3__48in_placeE - _ZN34_INTERNAL_b4de551d_4_k_cu_f853efa96thrust24THRUST_300001_SM_1000_NS3seqE)
_ZN34_INTERNAL_b4de551d_4_k_cu_f853efa96thrust24THRUST_300001_SM_1000_NS3seqE:
	.zero		1
	.type		_ZN34_INTERNAL_b4de551d_4_k_cu_f853efa94cuda3std3__48in_placeE,@object
	.size		_ZN34_INTERNAL_b4de551d_4_k_cu_f853efa94cuda3std3__48in_placeE,(_ZN34_INTERNAL_b4de551d_4_k_cu_f853efa94cuda3std6ranges3__45__cpo4sizeE - _ZN34_INTERNAL_b4de551d_4_k_cu_f853efa94cuda3std3__48in_placeE)
_ZN34_INTERNAL_b4de551d_4_k_cu_f853efa94cuda3std3__48in_placeE:
	.zero		1
	.type		_ZN34_INTERNAL_b4de551d_4_k_cu_f853efa94cuda3std6ranges3__45__cpo4sizeE,@object
	.size		_ZN34_INTERNAL_b4de551d_4_k_cu_f853efa94cuda3std6ranges3__45__cpo4sizeE,(_ZN34_INTERNAL_b4de551d_4_k_cu_f853efa96thrust24THRUST_300001_SM_1000_NS12placeholders2_3E - _ZN34_INTERNAL_b4de551d_4_k_cu_f853efa94cuda3std6ranges3__45__cpo4sizeE)
_ZN34_INTERNAL_b4de551d_4_k_cu_f853efa94cuda3std6ranges3__45__cpo4sizeE:
	.zero		1
	.type		_ZN34_INTERNAL_b4de551d_4_k_cu_f853efa96thrust24THRUST_300001_SM_1000_NS12placeholders2_3E,@object
	.size		_ZN34_INTERNAL_b4de551d_4_k_cu_f853efa96thrust24THRUST_300001_SM_1000_NS12placeholders2_3E,(_ZN34_INTERNAL_b4de551d_4_k_cu_f853efa94cuda3std3__45__cpo6cbeginE - _ZN34_INTERNAL_b4de551d_4_k_cu_f853efa96thrust24THRUST_300001_SM_1000_NS12placeholders2_3E)
_ZN34_INTERNAL_b4de551d_4_k_cu_f853efa96thrust24THRUST_300001_SM_1000_NS12placeholders2_3E:
	.zero		1
	.type		_ZN34_INTERNAL_b4de551d_4_k_cu_f853efa94cuda3std3__45__cpo6cbeginE,@object
	.size		_ZN34_INTERNAL_b4de551d_4_k_cu_f853efa94cuda3std3__45__cpo6cbeginE,(_ZN34_INTERNAL_b4de551d_4_k_cu_f853efa94cuda3std6ranges3__45__cpo6cbeginE - _ZN34_INTERNAL_b4de551d_4_k_cu_f853efa94cuda3std3__45__cpo6cbeginE)
_ZN34_INTERNAL_b4de551d_4_k_cu_f853efa94cuda3std3__45__cpo6cbeginE:
	.zero		1
	.type		_ZN34_INTERNAL_b4de551d_4_k_cu_f853efa94cuda3std6ranges3__45__cpo6cbeginE,@object
	.size		_ZN34_INTERNAL_b4de551d_4_k_cu_f853efa94cuda3std6ranges3__45__cpo6cbeginE,(_ZN34_INTERNAL_b4de551d_4_k_cu_f853efa96thrust24THRUST_300001_SM_1000_NS12placeholders2_7E - _ZN34_INTERNAL_b4de551d_4_k_cu_f853efa94cuda3std6ranges3__45__cpo6cbeginE)
_ZN34_INTERNAL_b4de551d_4_k_cu_f853efa94cuda3std6ranges3__45__cpo6cbeginE:
	.zero		1
	.type		_ZN34_INTERNAL_b4de551d_4_k_cu_f853efa96thrust24THRUST_300001_SM_1000_NS12placeholders2_7E,@object
	.size		_ZN34_INTERNAL_b4de551d_4_k_cu_f853efa96thrust24THRUST_300001_SM_1000_NS12placeholders2_7E,(_ZN34_INTERNAL_b4de551d_4_k_cu_f853efa94cuda3std3__45__cpo7crbeginE - _ZN34_INTERNAL_b4de551d_4_k_cu_f853efa96thrust24THRUST_300001_SM_1000_NS12placeholders2_7E)
_ZN34_INTERNAL_b4de551d_4_k_cu_f853efa96thrust24THRUST_300001_SM_1000_NS12placeholders2_7E:
	.zero		1
	.type		_ZN34_INTERNAL_b4de551d_4_k_cu_f853efa94cuda3std3__45__cpo7crbeginE,@object
	.size		_ZN34_INTERNAL_b4de551d_4_k_cu_f853efa94cuda3std3__45__cpo7crbeginE,(_ZN34_INTERNAL_b4de551d_4_k_cu_f853efa94cuda3std6ranges3__45__cpo4nextE - _ZN34_INTERNAL_b4de551d_4_k_cu_f853efa94cuda3std3__45__cpo7crbeginE)
_ZN34_INTERNAL_b4de551d_4_k_cu_f853efa94cuda3std3__45__cpo7crbeginE:
	.zero		1
	.type		_ZN34_INTERNAL_b4de551d_4_k_cu_f853efa94cuda3std6ranges3__45__cpo4nextE,@object
	.size		_ZN34_INTERNAL_b4de551d_4_k_cu_f853efa94cuda3std6ranges3__45__cpo4nextE,(_ZN34_INTERNAL_b4de551d_4_k_cu_f853efa94cuda3std6ranges3__45__cpo4swapE - _ZN34_INTERNAL_b4de551d_4_k_cu_f853efa94cuda3std6ranges3__45__cpo4nextE)
_ZN34_INTERNAL_b4de551d_4_k_cu_f853efa94cuda3std6ranges3__45__cpo4nextE:
	.zero		1
	.type		_ZN34_INTERNAL_b4de551d_4_k_cu_f853efa94cuda3std6ranges3__45__cpo4swapE,@object
	.size		_ZN34_INTERNAL_b4de551d_4_k_cu_f853efa94cuda3std6ranges3__45__cpo4swapE,(_ZN34_INTERNAL_b4de551d_4_k_cu_f853efa96thrust24THRUST_300001_SM_1000_NS8cuda_cub10par_nosyncE - _ZN34_INTERNAL_b4de551d_4_k_cu_f853efa94cuda3std6ranges3__45__cpo4swapE)
_ZN34_INTERNAL_b4de551d_4_k_cu_f853efa94cuda3std6ranges3__45__cpo4swapE:
	.zero		1
	.type		_ZN34_INTERNAL_b4de551d_4_k_cu_f853efa96thrust24THRUST_300001_SM_1000_NS8cuda_cub10par_nosyncE,@object
	.size		_ZN34_INTERNAL_b4de551d_4_k_cu_f853efa96thrust24THRUST_300001_SM_1000_NS8cuda_cub10par_nosyncE,(_ZN34_INTERNAL_b4de551d_4_k_cu_f853efa96thrust24THRUST_300001_SM_1000_NS12placeholders2_9E - _ZN34_INTERNAL_b4de551d_4_k_cu_f853efa96thrust24THRUST_300001_SM_1000_NS8cuda_cub10par_nosyncE)
_ZN34_INTERNAL_b4de551d_4_k_cu_f853efa96thrust24THRUST_300001_SM_1000_NS8cuda_cub10par_nosyncE:
	.zero		1
	.type		_ZN34_INTERNAL_b4de551d_4_k_cu_f853efa96thrust24THRUST_300001_SM_1000_NS12placeholders2_9E,@object
	.size		_ZN34_INTERNAL_b4de551d_4_k_cu_f853efa96thrust24THRUST_300001_SM_1000_NS12placeholders2_9E,(_ZN34_INTERNAL_b4de551d_4_k_cu_f853efa94cuda3std3__436_GLOBAL__N__b4de551d_4_k_cu_f853efa96ignoreE - _ZN34_INTERNAL_b4de551d_4_k_cu_f853efa96thrust24THRUST_300001_SM_1000_NS12placeholders2_9E)
_ZN34_INTERNAL_b4de551d_4_k_cu_f853efa96thrust24THRUST_300001_SM_1000_NS12placeholders2_9E:
	.zero		1
	.type		_ZN34_INTERNAL_b4de551d_4_k_cu_f853efa94cuda3std3__436_GLOBAL__N__b4de551d_4_k_cu_f853efa96ignoreE,@object
	.size		_ZN34_INTERNAL_b4de551d_4_k_cu_f853efa94cuda3std3__436_GLOBAL__N__b4de551d_4_k_cu_f853efa96ignoreE,(_ZN34_INTERNAL_b4de551d_4_k_cu_f853efa94cuda3std6ranges3__45__cpo4dataE - _ZN34_INTERNAL_b4de551d_4_k_cu_f853efa94cuda3std3__436_GLOBAL__N__b4de551d_4_k_cu_f853efa96ignoreE)
_ZN34_INTERNAL_b4de551d_4_k_cu_f853efa94cuda3std3__436_GLOBAL__N__b4de551d_4_k_cu_f853efa96ignoreE:
	.zero		1
	.type		_ZN34_INTERNAL_b4de551d_4_k_cu_f853efa94cuda3std6ranges3__45__cpo4dataE,@object
	.size		_ZN34_INTERNAL_b4de551d_4_k_cu_f853efa94cuda3std6ranges3__45__cpo4dataE,(_ZN34_INTERNAL_b4de551d_4_k_cu_f853efa96thrust24THRUST_300001_SM_1000_NS12placeholders2_1E - _ZN34_INTERNAL_b4de551d_4_k_cu_f853efa94cuda3std6ranges3__45__cpo4dataE)
_ZN34_INTERNAL_b4de551d_4_k_cu_f853efa94cuda3std6ranges3__45__cpo4dataE:
	.zero		1
	.type		_ZN34_INTERNAL_b4de551d_4_k_cu_f853efa96thrust24THRUST_300001_SM_1000_NS12placeholders2_1E,@object
	.size		_ZN34_INTERNAL_b4de551d_4_k_cu_f853efa96thrust24THRUST_300001_SM_1000_NS12placeholders2_1E,(_ZN34_INTERNAL_b4de551d_4_k_cu_f853efa94cuda3std3__45__cpo5beginE - _ZN34_INTERNAL_b4de551d_4_k_cu_f853efa96thrust24THRUST_300001_SM_1000_NS12placeholders2_1E)
_ZN34_INTERNAL_b4de551d_4_k_cu_f853efa96thrust24THRUST_300001_SM_1000_NS12placeholders2_1E:
	.zero		1
	.type		_ZN34_INTERNAL_b4de551d_4_k_cu_f853efa94cuda3std3__45__cpo5beginE,@object
	.size		_ZN34_INTERNAL_b4de551d_4_k_cu_f853efa94cuda3std3__45__cpo5beginE,(_ZN34_INTERNAL_b4de551d_4_k_cu_f853efa94cuda3std6ranges3__45__cpo5beginE - _ZN34_INTERNAL_b4de551d_4_k_cu_f853efa94cuda3std3__45__cpo5beginE)
_ZN34_INTERNAL_b4de551d_4_k_cu_f853efa94cuda3std3__45__cpo5beginE:
	.zero		1
	.type		_ZN34_INTERNAL_b4de551d_4_k_cu_f853efa94cuda3std6ranges3__45__cpo5beginE,@object
	.size		_ZN34_INTERNAL_b4de551d_4_k_cu_f853efa94cuda3std6ranges3__45__cpo5beginE,(_ZN34_INTERNAL_b4de551d_4_k_cu_f853efa96thrust24THRUST_300001_SM_1000_NS12placeholders2_5E - _ZN34_INTERNAL_b4de551d_4_k_cu_f853efa94cuda3std6ranges3__45__cpo5beginE)
_ZN34_INTERNAL_b4de551d_4_k_cu_f853efa94cuda3std6ranges3__45__cpo5beginE:
	.zero		1
	.type		_ZN34_INTERNAL_b4de551d_4_k_cu_f853efa96thrust24THRUST_300001_SM_1000_NS12placeholders2_5E,@object
	.size		_ZN34_INTERNAL_b4de551d_4_k_cu_f853efa96thrust24THRUST_300001_SM_1000_NS12placeholders2_5E,(_ZN34_INTERNAL_b4de551d_4_k_cu_f853efa94cuda3std3__45__cpo6rbeginE - _ZN34_INTERNAL_b4de551d_4_k_cu_f853efa96thrust24THRUST_300001_SM_1000_NS12placeholders2_5E)
_ZN34_INTERNAL_b4de551d_4_k_cu_f853efa96thrust24THRUST_300001_SM_1000_NS12placeholders2_5E:
	.zero		1
	.type		_ZN34_INTERNAL_b4de551d_4_k_cu_f853efa94cuda3std3__45__cpo6rbeginE,@object
	.size		_ZN34_INTERNAL_b4de551d_4_k_cu_f853efa94cuda3std3__45__cpo6rbeginE,(_ZN34_INTERNAL_b4de551d_4_k_cu_f853efa94cuda3std6ranges3__45__cpo7advanceE - _ZN34_INTERNAL_b4de551d_4_k_cu_f853efa94cuda3std3__45__cpo6rbeginE)
_ZN34_INTERNAL_b4de551d_4_k_cu_f853efa94cuda3std3__45__cpo6rbeginE:
	.zero		1
	.type		_ZN34_INTERNAL_b4de551d_4_k_cu_f853efa94cuda3std6ranges3__45__cpo7advanceE,@object
	.size		_ZN34_INTERNAL_b4de551d_4_k_cu_f853efa94cuda3std6ranges3__45__cpo7advanceE,(_ZN34_INTERNAL_b4de551d_4_k_cu_f853efa94cuda3std3__47nulloptE - _ZN34_INTERNAL_b4de551d_4_k_cu_f853efa94cuda3std6ranges3__45__cpo7advanceE)
_ZN34_INTERNAL_b4de551d_4_k_cu_f853efa94cuda3std6ranges3__45__cpo7advanceE:
	.zero		1
	.type		_ZN34_INTERNAL_b4de551d_4_k_cu_f853efa94cuda3std3__47nulloptE,@object
	.size		_ZN34_INTERNAL_b4de551d_4_k_cu_f853efa94cuda3std3__47nulloptE,(_ZN34_INTERNAL_b4de551d_4_k_cu_f853efa94cuda3std6ranges3__45__cpo8distanceE - _ZN34_INTERNAL_b4de551d_4_k_cu_f853efa94cuda3std3__47nulloptE)
_ZN34_INTERNAL_b4de551d_4_k_cu_f853efa94cuda3std3__47nulloptE:
	.zero		1
	.type		_ZN34_INTERNAL_b4de551d_4_k_cu_f853efa94cuda3std6ranges3__45__cpo8distanceE,@object
	.size		_ZN34_INTERNAL_b4de551d_4_k_cu_f853efa94cuda3std6ranges3__45__cpo8distanceE,(_ZN34_INTERNAL_b4de551d_4_k_cu_f853efa96thrust24THRUST_300001_SM_1000_NS12placeholders3_10E - _ZN34_INTERNAL_b4de551d_4_k_cu_f853efa94cuda3std6ranges3__45__cpo8distanceE)
_ZN34_INTERNAL_b4de551d_4_k_cu_f853efa94cuda3std6ranges3__45__cpo8distanceE:
	.zero		1
	.type		_ZN34_INTERNAL_b4de551d_4_k_cu_f853efa96thrust24THRUST_300001_SM_1000_NS12placeholders3_10E,@object
	.size		_ZN34_INTERNAL_b4de551d_4_k_cu_f853efa96thrust24THRUST_300001_SM_1000_NS12placeholders3_10E,(_ZN34_INTERNAL_b4de551d_4_k_cu_f853efa94cuda3std3__419piecewise_constructE - _ZN34_INTERNAL_b4de551d_4_k_cu_f853efa96thrust24THRUST_300001_SM_1000_NS12placeholders3_10E)
_ZN34_INTERNAL_b4de551d_4_k_cu_f853efa96thrust24THRUST_300001_SM_1000_NS12placeholders3_10E:
	.zero		1
	.type		_ZN34_INTERNAL_b4de551d_4_k_cu_f853efa94cuda3std3__419piecewise_constructE,@object
	.size		_ZN34_INTERNAL_b4de551d_4_k_cu_f853efa94cuda3std3__419piecewise_constructE,(_ZN34_INTERNAL_b4de551d_4_k_cu_f853efa94cuda3std6ranges3__45__cpo5cdataE - _ZN34_INTERNAL_b4de551d_4_k_cu_f853efa94cuda3std3__419piecewise_constructE)
_ZN34_INTERNAL_b4de551d_4_k_cu_f853efa94cuda3std3__419piecewise_constructE:
	.zero		1
	.type		_ZN34_INTERNAL_b4de551d_4_k_cu_f853efa94cuda3std6ranges3__45__cpo5cdataE,@object
	.size		_ZN34_INTERNAL_b4de551d_4_k_cu_f853efa94cuda3std6ranges3__45__cpo5cdataE,(_ZN34_INTERNAL_b4de551d_4_k_cu_f853efa96thrust24THRUST_300001_SM_1000_NS12placeholders2_2E - _ZN34_INTERNAL_b4de551d_4_k_cu_f853efa94cuda3std6ranges3__45__cpo5cdataE)
_ZN34_INTERNAL_b4de551d_4_k_cu_f853efa94cuda3std6ranges3__45__cpo5cdataE:
	.zero		1
	.type		_ZN34_INTERNAL_b4de551d_4_k_cu_f853efa96thrust24THRUST_300001_SM_1000_NS12placeholders2_2E,@object
	.size		_ZN34_INTERNAL_b4de551d_4_k_cu_f853efa96thrust24THRUST_300001_SM_1000_NS12placeholders2_2E,(_ZN34_INTERNAL_b4de551d_4_k_cu_f853efa94cuda3std3__45__cpo3endE - _ZN34_INTERNAL_b4de551d_4_k_cu_f853efa96thrust24THRUST_300001_SM_1000_NS12placeholders2_2E)
_ZN34_INTERNAL_b4de551d_4_k_cu_f853efa96thrust24THRUST_300001_SM_1000_NS12placeholders2_2E:
	.zero		1
	.type		_ZN34_INTERNAL_b4de551d_4_k_cu_f853efa94cuda3std3__45__cpo3endE,@object
	.size		_ZN34_INTERNAL_b4de551d_4_k_cu_f853efa94cuda3std3__45__cpo3endE,(_ZN34_INTERNAL_b4de551d_4_k_cu_f853efa94cuda3std6ranges3__45__cpo3endE - _ZN34_INTERNAL_b4de551d_4_k_cu_f853efa94cuda3std3__45__cpo3endE)
_ZN34_INTERNAL_b4de551d_4_k_cu_f853efa94cuda3std3__45__cpo3endE:
	.zero		1
	.type		_ZN34_INTERNAL_b4de551d_4_k_cu_f853efa94cuda3std6ranges3__45__cpo3endE,@object
	.size		_ZN34_INTERNAL_b4de551d_4_k_cu_f853efa94cuda3std6ranges3__45__cpo3endE,(_ZN34_INTERNAL_b4de551d_4_k_cu_f853efa96thrust24THRUST_300001_SM_1000_NS12placeholders2_6E - _ZN34_INTERNAL_b4de551d_4_k_cu_f853efa94cuda3std6ranges3__45__cpo3endE)
_ZN34_INTERNAL_b4de551d_4_k_cu_f853efa94cuda3std6ranges3__45__cpo3endE:
	.zero		1
	.type		_ZN34_INTERNAL_b4de551d_4_k_cu_f853efa96thrust24THRUST_300001_SM_1000_NS12placeholders2_6E,@object
	.size		_ZN34_INTERNAL_b4de551d_4_k_cu_f853efa96thrust24THRUST_300001_SM_1000_NS12placeholders2_6E,(_ZN34_INTERNAL_b4de551d_4_k_cu_f853efa94cuda3std3__45__cpo4rendE - _ZN34_INTERNAL_b4de551d_4_k_cu_f853efa96thrust24THRUST_300001_SM_1000_NS12placeholders2_6E)
_ZN34_INTERNAL_b4de551d_4_k_cu_f853efa96thrust24THRUST_300001_SM_1000_NS12placeholders2_6E:
	.zero		1
	.type		_ZN34_INTERNAL_b4de551d_4_k_cu_f853efa94cuda3std3__45__cpo4rendE,@object
	.size		_ZN34_INTERNAL_b4de551d_4_k_cu_f853efa94cuda3std3__45__cpo4rendE,(_ZN34_INTERNAL_b4de551d_4_k_cu_f853efa94cuda3std6ranges3__45__cpo9iter_swapE - _ZN34_INTERNAL_b4de551d_4_k_cu_f853efa94cuda3std3__45__cpo4rendE)
_ZN34_INTERNAL_b4de551d_4_k_cu_f853efa94cuda3std3__45__cpo4rendE:
	.zero		1
	.type		_ZN34_INTERNAL_b4de551d_4_k_cu_f853efa94cuda3std6ranges3__45__cpo9iter_swapE,@object
	.size		_ZN34_INTERNAL_b4de551d_4_k_cu_f853efa94cuda3std6ranges3__45__cpo9iter_swapE,(_ZN34_INTERNAL_b4de551d_4_k_cu_f853efa94cuda3std3__48unexpectE - _ZN34_INTERNAL_b4de551d_4_k_cu_f853efa94cuda3std6ranges3__45__cpo9iter_swapE)
_ZN34_INTERNAL_b4de551d_4_k_cu_f853efa94cuda3std6ranges3__45__cpo9iter_swapE:
	.zero		1
	.type		_ZN34_INTERNAL_b4de551d_4_k_cu_f853efa94cuda3std3__48unexpectE,@object
	.size		_ZN34_INTERNAL_b4de551d_4_k_cu_f853efa94cuda3std3__48unexpectE,(_ZN34_INTERNAL_b4de551d_4_k_cu_f853efa96thrust24THRUST_300001_SM_1000_NS8cuda_cub3parE - _ZN34_INTERNAL_b4de551d_4_k_cu_f853efa94cuda3std3__48unexpectE)
_ZN34_INTERNAL_b4de551d_4_k_cu_f853efa94cuda3std3__48unexpectE:
	.zero		1
	.type		_ZN34_INTERNAL_b4de551d_4_k_cu_f853efa96thrust24THRUST_300001_SM_1000_NS8cuda_cub3parE,@object
	.size		_ZN34_INTERNAL_b4de551d_4_k_cu_f853efa96thrust24THRUST_300001_SM_1000_NS8cuda_cub3parE,(_ZN34_INTERNAL_b4de551d_4_k_cu_f853efa96thrust24THRUST_300001_SM_1000_NS12placeholders2_4E - _ZN34_INTERNAL_b4de551d_4_k_cu_f853efa96thrust24THRUST_300001_SM_1000_NS8cuda_cub3parE)
_ZN34_INTERNAL_b4de551d_4_k_cu_f853efa96thrust24THRUST_300001_SM_1000_NS8cuda_cub3parE:
	.zero		1
	.type		_ZN34_INTERNAL_b4de551d_4_k_cu_f853efa96thrust24THRUST_300001_SM_1000_NS12placeholders2_4E,@object
	.size		_ZN34_INTERNAL_b4de551d_4_k_cu_f853efa96thrust24THRUST_300001_SM_1000_NS12placeholders2_4E,(_ZN34_INTERNAL_b4de551d_4_k_cu_f853efa94cuda3std3__45__cpo4cendE - _ZN34_INTERNAL_b4de551d_4_k_cu_f853efa96thrust24THRUST_300001_SM_1000_NS12placeholders2_4E)
_ZN34_INTERNAL_b4de551d_4_k_cu_f853efa96thrust24THRUST_300001_SM_1000_NS12placeholders2_4E:
	.zero		1
	.type		_ZN34_INTERNAL_b4de551d_4_k_cu_f853efa94cuda3std3__45__cpo4cendE,@object
	.size		_ZN34_INTERNAL_b4de551d_4_k_cu_f853efa94cuda3std3__45__cpo4cendE,(_ZN34_INTERNAL_b4de551d_4_k_cu_f853efa94cuda3std6ranges3__45__cpo4cendE - _ZN34_INTERNAL_b4de551d_4_k_cu_f853efa94cuda3std3__45__cpo4cendE)
_ZN34_INTERNAL_b4de551d_4_k_cu_f853efa94cuda3std3__45__cpo4cendE:
	.zero		1
	.type		_ZN34_INTERNAL_b4de551d_4_k_cu_f853efa94cuda3std6ranges3__45__cpo4cendE,@object
	.size		_ZN34_INTERNAL_b4de551d_4_k_cu_f853efa94cuda3std6ranges3__45__cpo4cendE,(_ZN34_INTERNAL_b4de551d_4_k_cu_f853efa94cuda3std3__420unreachable_sentinelE - _ZN34_INTERNAL_b4de551d_4_k_cu_f853efa94cuda3std6ranges3__45__cpo4cendE)
_ZN34_INTERNAL_b4de551d_4_k_cu_f853efa94cuda3std6ranges3__45__cpo4cendE:
	.zero		1
	.type		_ZN34_INTERNAL_b4de551d_4_k_cu_f853efa94cuda3std3__420unreachable_sentinelE,@object
	.size		_ZN34_INTERNAL_b4de551d_4_k_cu_f853efa94cuda3std3__420unreachable_sentinelE,(_ZN34_INTERNAL_b4de551d_4_k_cu_f853efa94cuda3std6ranges3__45__cpo5ssizeE - _ZN34_INTERNAL_b4de551d_4_k_cu_f853efa94cuda3std3__420unreachable_sentinelE)
_ZN34_INTERNAL_b4de551d_4_k_cu_f853efa94cuda3std3__420unreachable_sentinelE:
	.zero		1
	.type		_ZN34_INTERNAL_b4de551d_4_k_cu_f853efa94cuda3std6ranges3__45__cpo5ssizeE,@object
	.size		_ZN34_INTERNAL_b4de551d_4_k_cu_f853efa94cuda3std6ranges3__45__cpo5ssizeE,(_ZN34_INTERNAL_b4de551d_4_k_cu_f853efa96thrust24THRUST_300001_SM_1000_NS12placeholders2_8E - _ZN34_INTERNAL_b4de551d_4_k_cu_f853efa94cuda3std6ranges3__45__cpo5ssizeE)
_ZN34_INTERNAL_b4de551d_4_k_cu_f853efa94cuda3std6ranges3__45__cpo5ssizeE:
	.zero		1
	.type		_ZN34_INTERNAL_b4de551d_4_k_cu_f853efa96thrust24THRUST_300001_SM_1000_NS12placeholders2_8E,@object
	.size		_ZN34_INTERNAL_b4de551d_4_k_cu_f853efa96thrust24THRUST_300001_SM_1000_NS12placeholders2_8E,(_ZN34_INTERNAL_b4de551d_4_k_cu_f853efa94cuda3std3__45__cpo5crendE - _ZN34_INTERNAL_b4de551d_4_k_cu_f853efa96thrust24THRUST_300001_SM_1000_NS12placeholders2_8E)
_ZN34_INTERNAL_b4de551d_4_k_cu_f853efa96thrust24THRUST_300001_SM_1000_NS12placeholders2_8E:
	.zero		1
	.type		_ZN34_INTERNAL_b4de551d_4_k_cu_f853efa94cuda3std3__45__cpo5crendE,@object
	.size		_ZN34_INTERNAL_b4de551d_4_k_cu_f853efa94cuda3std3__45__cpo5crendE,(_ZN34_INTERNAL_b4de551d_4_k_cu_f853efa94cuda3std6ranges3__45__cpo4prevE - _ZN34_INTERNAL_b4de551d_4_k_cu_f853efa94cuda3std3__45__cpo5crendE)
_ZN34_INTERNAL_b4de551d_4_k_cu_f853efa94cuda3std3__45__cpo5crendE:
	.zero		1
	.type		_ZN34_INTERNAL_b4de551d_4_k_cu_f853efa94cuda3std6ranges3__45__cpo4prevE,@object
	.size		_ZN34_INTERNAL_b4de551d_4_k_cu_f853efa94cuda3std6ranges3__45__cpo4prevE,(_ZN34_INTERNAL_b4de551d_4_k_cu_f853efa94cuda3std6ranges3__45__cpo9iter_moveE - _ZN34_INTERNAL_b4de551d_4_k_cu_f853efa94cuda3std6ranges3__45__cpo4prevE)
_ZN34_INTERNAL_b4de551d_4_k_cu_f853efa94cuda3std6ranges3__45__cpo4prevE:
	.zero		1
	.type		_ZN34_INTERNAL_b4de551d_4_k_cu_f853efa94cuda3std6ranges3__45__cpo9iter_moveE,@object
	.size		_ZN34_INTERNAL_b4de551d_4_k_cu_f853efa94cuda3std6ranges3__45__cpo9iter_moveE,(_ZN34_INTERNAL_b4de551d_4_k_cu_f853efa96thrust24THRUST_300001_SM_1000_NS6system6detail10sequential3seqE - _ZN34_INTERNAL_b4de551d_4_k_cu_f853efa94cuda3std6ranges3__45__cpo9iter_moveE)
_ZN34_INTERNAL_b4de551d_4_k_cu_f853efa94cuda3std6ranges3__45__cpo9iter_moveE:
	.zero		1
	.type		_ZN34_INTERNAL_b4de551d_4_k_cu_f853efa96thrust24THRUST_300001_SM_1000_NS6system6detail10sequential3seqE,@object
	.size		_ZN34_INTERNAL_b4de551d_4_k_cu_f853efa96thrust24THRUST_300001_SM_1000_NS6system6detail10sequential3seqE,(.L_31 - _ZN34_INTERNAL_b4de551d_4_k_cu_f853efa96thrust24THRUST_300001_SM_1000_NS6system6detail10sequential3seqE)
_ZN34_INTERNAL_b4de551d_4_k_cu_f853efa96thrust24THRUST_300001_SM_1000_NS6system6detail10sequential3seqE:
	.zero		1
.L_31:


//--------------------- .nv.constant0._ZN3cub18CUB_300001_SM_10006detail11EmptyKernelIvEEvv --------------------------
	.section	.nv.constant0._ZN3cub18CUB_300001_SM_10006detail11EmptyKernelIvEEvv,"a",@progbits
	.sectionflags	@""
	.align	4
.nv.constant0._ZN3cub18CUB_300001_SM_10006detail11EmptyKernelIvEEvv:
	.zero		896


//--------------------- .nv.constant0._Z9addKernelPiPKiS1_ --------------------------
	.section	.nv.constant0._Z9addKernelPiPKiS1_,"a",@progbits
	.sectionflags	@""
	.align	4
.nv.constant0._Z9addKernelPiPKiS1_:
	.zero		920


//--------------------- SYMBOLS --------------------------

	.type		.nv.reservedSmem.offset0,@object
	.size		.nv.reservedSmem.offset0,0x4
